//
// Generated by NVIDIA NVVM Compiler
//
// Compiler Build ID: CL-36424714
// Cuda compilation tools, release 13.0, V13.0.88
// Based on NVVM 20.0.0
//

.version 9.0
.target sm_100
.address_size 64

	// .globl	_Z16reduceNeighboredPiS_j

.visible .entry _Z16reduceNeighboredPiS_j(
	.param .u64 .ptr .align 1 _Z16reduceNeighboredPiS_j_param_0,
	.param .u64 .ptr .align 1 _Z16reduceNeighboredPiS_j_param_1,
	.param .u32 _Z16reduceNeighboredPiS_j_param_2
)
{
	.reg .pred 	%p<6>;
	.reg .b32 	%r<15>;
	.reg .b64 	%rd<13>;

	ld.param.u64 	%rd4, [_Z16reduceNeighboredPiS_j_param_0];
	ld.param.u64 	%rd3, [_Z16reduceNeighboredPiS_j_param_1];
	ld.param.u32 	%r6, [_Z16reduceNeighboredPiS_j_param_2];
	cvta.to.global.u64 	%rd5, %rd4;
	mov.u32 	%r1, %tid.x;
	mov.u32 	%r2, %ctaid.x;
	mov.u32 	%r3, %ntid.x;
	mul.lo.s32 	%r7, %r2, %r3;
	add.s32 	%r8, %r7, %r1;
	mul.wide.u32 	%rd6, %r7, 4;
	add.s64 	%rd1, %rd5, %rd6;
	setp.ge.u32 	%p1, %r8, %r6;
	@%p1 bra 	$L__BB0_8;
	setp.lt.u32 	%p2, %r3, 2;
	@%p2 bra 	$L__BB0_6;
	mul.wide.u32 	%rd7, %r1, 4;
	add.s64 	%rd2, %rd1, %rd7;
	mov.b32 	%r14, 1;
$L__BB0_3:
	shl.b32 	%r5, %r14, 1;
	add.s32 	%r10, %r5, -1;
	and.b32  	%r11, %r10, %r1;
	setp.ne.s32 	%p3, %r11, 0;
	@%p3 bra 	$L__BB0_5;
	mul.wide.s32 	%rd8, %r14, 4;
	add.s64 	%rd9, %rd2, %rd8;
	ld.global.u32 	%r12, [%rd9];
	st.global.u32 	[%rd2], %r12;
$L__BB0_5:
	bar.sync 	0;
	setp.lt.u32 	%p4, %r5, %r3;
	mov.u32 	%r14, %r5;
	@%p4 bra 	$L__BB0_3;
$L__BB0_6:
	setp.ne.s32 	%p5, %r1, 0;
	@%p5 bra 	$L__BB0_8;
	ld.global.u32 	%r13, [%rd1];
	cvta.to.global.u64 	%rd10, %rd3;
	mul.wide.u32 	%rd11, %r2, 4;
	add.s64 	%rd12, %rd10, %rd11;
	st.global.u32 	[%rd12], %r13;
$L__BB0_8:
	ret;

}


// ===== COMPILED SASS (sm_100) =====

	.target	sm_100

	.elftype	@"ET_EXEC"


//--------------------- .note.nv.tkinfo           --------------------------
	.section	.note.nv.tkinfo,"",@"SHT_NOTE"
	.sectionflags	@"SHF_NOTE_NV_TKINFO"
	.tkinfo
        /*0018*/ 	.word	0x00000002
        /*0030*/ 	.string	""
        /*0030*/ 	.string	"ptxas"
        /*0030*/ 	.string	"Cuda compilation tools, release 13.0, V13.0.88"
        /*0030*/ 	.string	"Build cuda_13.0.r13.0/compiler.36424714_0"
        /*0030*/ 	.string	"-arch sm_100 -m 64 "



//--------------------- .note.nv.cuinfo           --------------------------
	.section	.note.nv.cuinfo,"",@"SHT_NOTE"
	.sectionflags	@"SHF_NOTE_NV_CUINFO"
        /*0018*/ 	.short	0x0002
        /*001a*/ 	.short	0x0064
        /*001c*/ 	.short	0x0082
	.zero		2


//--------------------- .nv.info                  --------------------------
	.section	.nv.info,"",@"SHT_CUDA_INFO"
	.align	4


	//----- nvinfo : EIATTR_REGCOUNT
	.align		4
        /*0000*/ 	.byte	0x04, 0x2f
        /*0002*/ 	.short	(.L_1 - .L_0)
	.align		4
.L_0:
        /*0004*/ 	.word	index@(_Z16reduceNeighboredPiS_j)
        /*0008*/ 	.word	0x0000000e


	//----- nvinfo : EIATTR_FRAME_SIZE
	.align		4
.L_1:
        /*000c*/ 	.byte	0x04, 0x11
        /*000e*/ 	.short	(.L_3 - .L_2)
	.align		4
.L_2:
        /*0010*/ 	.word	index@(_Z16reduceNeighboredPiS_j)
        /*0014*/ 	.word	0x00000000


	//----- nvinfo : EIATTR_MIN_STACK_SIZE
	.align		4
.L_3:
        /*0018*/ 	.byte	0x04, 0x12
        /*001a*/ 	.short	(.L_5 - .L_4)
	.align		4
.L_4:
        /*001c*/ 	.word	index@(_Z16reduceNeighboredPiS_j)
        /*0020*/ 	.word	0x00000000
.L_5:


//--------------------- .nv.compat                --------------------------
	.section	.nv.compat,"",@"SHT_CUDA_COMPAT_INFO"
	.align	4
        /*0000*/ 	.byte	0x02, 0x09, 0x00, 0x00, 0x02, 0x02, 0x01, 0x00, 0x02, 0x05, 0x05, 0x00, 0x03, 0x07, 0x01, 0x01
        /*0010*/ 	.byte	0x02, 0x03, 0x00, 0x00, 0x02, 0x06, 0x01, 0x00, 0x04, 0x0b, 0x08, 0x00, 0x09, 0x00, 0x00, 0x00
        /*0020*/ 	.byte	0x00, 0x00, 0x00, 0x00


//--------------------- .nv.info._Z16reduceNeighboredPiS_j --------------------------
	.section	.nv.info._Z16reduceNeighboredPiS_j,"",@"SHT_CUDA_INFO"
	.sectionflags	@""
	.align	4


	//----- nvinfo : EIATTR_CUDA_API_VERSION
	.align		4
        /*0000*/ 	.byte	0x04, 0x37
        /*0002*/ 	.short	(.L_7 - .L_6)
.L_6:
        /*0004*/ 	.word	0x00000082


	//----- nvinfo : EIATTR_KPARAM_INFO
	.align		4
.L_7:
        /*0008*/ 	.byte	0x04, 0x17
        /*000a*/ 	.short	(.L_9 - .L_8)
.L_8:
        /*000c*/ 	.word	0x00000000
        /*0010*/ 	.short	0x0002
        /*0012*/ 	.short	0x0010
        /*0014*/ 	.byte	0x00, 0xf0, 0x11, 0x00


	//----- nvinfo : EIATTR_KPARAM_INFO
	.align		4
.L_9:
        /*0018*/ 	.byte	0x04, 0x17
        /*001a*/ 	.short	(.L_11 - .L_10)
.L_10:
        /*001c*/ 	.word	0x00000000
        /*0020*/ 	.short	0x0001
        /*0022*/ 	.short	0x0008
        /*0024*/ 	.byte	0x00, 0xf5, 0x21, 0x00


	//----- nvinfo : EIATTR_KPARAM_INFO
	.align		4
.L_11:
        /*0028*/ 	.byte	0x04, 0x17
        /*002a*/ 	.short	(.L_13 - .L_12)
.L_12:
        /*002c*/ 	.word	0x00000000
        /*0030*/ 	.short	0x0000
        /*0032*/ 	.short	0x0000
        /*0034*/ 	.byte	0x00, 0xf5, 0x21, 0x00


	//----- nvinfo : EIATTR_SPARSE_MMA_MASK
	.align		4
.L_13:
        /*0038*/ 	.byte	0x03, 0x50
        /*003a*/ 	.short	0x0000


	//----- nvinfo : EIATTR_MAXREG_COUNT
	.align		4
        /*003c*/ 	.byte	0x03, 0x1b
        /*003e*/ 	.short	0x00ff


	//----- nvinfo : EIATTR_NUM_BARRIERS
	.align		4
        /*0040*/ 	.byte	0x02, 0x4c
        /*0042*/ 	.byte	0x01
	.zero		1


	//----- nvinfo : EIATTR_MERCURY_ISA_VERSION
	.align		4
        /*0044*/ 	.byte	0x03, 0x5f
        /*0046*/ 	.short	0x0101


	//----- nvinfo : EIATTR_VRC_CTA_INIT_COUNT
	.align		4
        /*0048*/ 	.byte	0x02, 0x4a
	.zero		1
	.zero		1


	//----- nvinfo : EIATTR_EXIT_INSTR_OFFSETS
	.align		4
        /*004c*/ 	.byte	0x04, 0x1c
        /*004e*/ 	.short	(.L_15 - .L_14)


	//   ....[0]....
.L_14:
        /*0050*/ 	.word	0x00000090


	//   ....[1]....
        /*0054*/ 	.word	0x000001e0


	//   ....[2]....
        /*0058*/ 	.word	0x00000230


	//----- nvinfo : EIATTR_CRS_STACK_SIZE
	.align		4
.L_15:
        /*005c*/ 	.byte	0x04, 0x1e
        /*005e*/ 	.short	(.L_17 - .L_16)
.L_16:
        /*0060*/ 	.word	0x00000000


	//----- nvinfo : EIATTR_CBANK_PARAM_SIZE
	.align		4
.L_17:
        /*0064*/ 	.byte	0x03, 0x19
        /*0066*/ 	.short	0x0014


	//----- nvinfo : EIATTR_PARAM_CBANK
	.align		4
        /*0068*/ 	.byte	0x04, 0x0a
        /*006a*/ 	.short	(.L_19 - .L_18)
	.align		4
.L_18:
        /*006c*/ 	.word	index@(.nv.constant0._Z16reduceNeighboredPiS_j)
        /*0070*/ 	.short	0x0380
        /*0072*/ 	.short	0x0014


	//----- nvinfo : EIATTR_SW_WAR
	.align		4
.L_19:
        /*0074*/ 	.byte	0x04, 0x36
        /*0076*/ 	.short	(.L_21 - .L_20)
.L_20:
        /*0078*/ 	.word	0x00000008
.L_21:


//--------------------- .nv.callgraph             --------------------------
	.section	.nv.callgraph,"",@"SHT_CUDA_CALLGRAPH"
	.align	4
	.sectionentsize	8
	.align		4
        /*0000*/ 	.word	0x00000000
	.align		4
        /*0004*/ 	.word	0xffffffff
	.align		4
        /*0008*/ 	.word	0x00000000
	.align		4
        /*000c*/ 	.word	0xfffffffe
	.align		4
        /*0010*/ 	.word	0x00000000
	.align		4
        /*0014*/ 	.word	0xfffffffd
	.align		4
        /*0018*/ 	.word	0x00000000
	.align		4
        /*001c*/ 	.word	0xfffffffc


//--------------------- .text._Z16reduceNeighboredPiS_j --------------------------
	.section	.text._Z16reduceNeighboredPiS_j,"ax",@progbits
	.align	128
        .global         _Z16reduceNeighboredPiS_j
        .type           _Z16reduceNeighboredPiS_j,@function
        .size           _Z16reduceNeighboredPiS_j,(.L_x_5 - _Z16reduceNeighboredPiS_j)
        .other          _Z16reduceNeighboredPiS_j,@"STO_CUDA_ENTRY STV_DEFAULT"
_Z16reduceNeighboredPiS_j:
.text._Z16reduceNeighboredPiS_j:
[----:B------:R-:W-:Y:S01]  /*0000*/  LDC R1, c[0x0][0x37c] ;  /* 0x0000df00ff017b82 */ /* 0x000fe20000000800 */
[----:B------:R-:W0:Y:S01]  /*0010*/  S2R R11, SR_CTAID.X ;  /* 0x00000000000b7919 */ /* 0x000e220000002500 */
[----:B------:R-:W0:Y:S06]  /*0020*/  LDCU UR4, c[0x0][0x360] ;  /* 0x00006c00ff0477ac */ /* 0x000e2c0008000800 */
[----:B------:R-:W1:Y:S01]  /*0030*/  LDC.64 R2, c[0x0][0x380] ;  /* 0x0000e000ff027b82 */ /* 0x000e620000000a00 */
[----:B------:R-:W2:Y:S01]  /*0040*/  S2R R9, SR_TID.X ;  /* 0x0000000000097919 */ /* 0x000ea20000002100 */
[----:B------:R-:W3:Y:S01]  /*0050*/  LDCU UR5, c[0x0][0x390] ;  /* 0x00007200ff0577ac */ /* 0x000ee20008000800 */
[----:B0-----:R-:W-:-:S05]  /*0060*/  IMAD R5, R11, UR4, RZ ;  /* 0x000000040b057c24 */ /* 0x001fca000f8e02ff */
[----:B--2---:R-:W-:-:S04]  /*0070*/  IADD3 R0, PT, PT, R5, R9, RZ ;  /* 0x0000000905007210 */ /* 0x004fc80007ffe0ff */
[----:B---3--:R-:W-:-:S13]  /*0080*/  ISETP.GE.U32.AND P0, PT, R0, UR5, PT ;  /* 0x0000000500007c0c */ /* 0x008fda000bf06070 */
[----:B-1----:R-:W-:Y:S05]  /*0090*/  @P0 EXIT ;  /* 0x000000000000094d */ /* 0x002fea0003800000 */
[----:B------:R-:W-:Y:S01]  /*00a0*/  UISETP.GE.U32.AND UP0, UPT, UR4, 0x2, UPT ;  /* 0x000000020400788c */ /* 0x000fe2000bf06070 */
[----:B------:R-:W-:Y:S01]  /*00b0*/  IMAD.WIDE.U32 R2, R5, 0x4, R2 ;  /* 0x0000000405027825 */ /* 0x000fe200078e0002 */
[----:B------:R-:W0:Y:S07]  /*00c0*/  LDCU.64 UR6, c[0x0][0x358] ;  /* 0x00006b00ff0677ac */ /* 0x000e2e0008000a00 */
[----:B------:R-:W-:Y:S05]  /*00d0*/  BRA.U !UP0, `(.L_x_0) ;  /* 0x00000001083c7547 */ /* 0x000fea000b800000 */
[----:B------:R-:W-:Y:S02]  /*00e0*/  HFMA2 R7, -RZ, RZ, 0, 5.9604644775390625e-08 ;  /* 0x00000001ff077431 */ /* 0x000fe400000001ff */
[----:B------:R-:W-:-:S07]  /*00f0*/  IMAD.WIDE.U32 R4, R9, 0x4, R2 ;  /* 0x0000000409047825 */ /* 0x000fce00078e0002 */
.L_x_3:
[----:B------:R-:W-:Y:S01]  /*0100*/  IMAD.SHL.U32 R8, R7, 0x2, RZ ;  /* 0x0000000207087824 */ /* 0x000fe200078e00ff */
[----:B------:R-:W-:Y:S04]  /*0110*/  BSSY.RECONVERGENT B0, `(.L_x_1) ;  /* 0x0000007000007945 */ /* 0x000fe80003800200 */
[----:B------:R-:W-:-:S04]  /*0120*/  IADD3 R0, PT, PT, R8, -0x1, RZ ;  /* 0xffffffff08007810 */ /* 0x000fc80007ffe0ff */
[----:B------:R-:W-:-:S13]  /*0130*/  LOP3.LUT P0, RZ, R0, R9, RZ, 0xc0, !PT ;  /* 0x0000000900ff7212 */ /* 0x000fda000780c0ff */
[----:B------:R-:W-:Y:S05]  /*0140*/  @P0 BRA `(.L_x_2) ;  /* 0x00000000000c0947 */ /* 0x000fea0003800000 */
[----:B------:R-:W-:-:S06]  /*0150*/  IMAD.WIDE R6, R7, 0x4, R4 ;  /* 0x0000000407067825 */ /* 0x000fcc00078e0204 */
[----:B0-----:R-:W2:Y:S04]  /*0160*/  LDG.E R7, desc[UR6][R6.64] ;  /* 0x0000000606077981 */ /* 0x001ea8000c1e1900 */
[----:B--2---:R1:W-:Y:S02]  /*0170*/  STG.E desc[UR6][R4.64], R7 ;  /* 0x0000000704007986 */ /* 0x0043e4000c101906 */
.L_x_2:
[----:B0-----:R-:W-:Y:S05]  /*0180*/  BSYNC.RECONVERGENT B0 ;  /* 0x0000000000007941 */ /* 0x001fea0003800200 */
.L_x_1:
[----:B------:R-:W-:Y:S01]  /*0190*/  BAR.SYNC.DEFER_BLOCKING 0x0 ;  /* 0x0000000000007b1d */ /* 0x000fe20000010000 */
[----:B------:R-:W-:Y:S01]  /*01a0*/  ISETP.GE.U32.AND P0, PT, R8, UR4, PT ;  /* 0x0000000408007c0c */ /* 0x000fe2000bf06070 */
[----:B-1----:R-:W-:-:S12]  /*01b0*/  IMAD.MOV.U32 R7, RZ, RZ, R8 ;  /* 0x000000ffff077224 */ /* 0x002fd800078e0008 */
[----:B------:R-:W-:Y:S05]  /*01c0*/  @!P0 BRA `(.L_x_3) ;  /* 0xfffffffc00cc8947 */ /* 0x000fea000383ffff */
.L_x_0:
[----:B------:R-:W-:-:S13]  /*01d0*/  ISETP.NE.AND P0, PT, R9, RZ, PT ;  /* 0x000000ff0900720c */ /* 0x000fda0003f05270 */
[----:B0-----:R-:W-:Y:S05]  /*01e0*/  @P0 EXIT ;  /* 0x000000000000094d */ /* 0x001fea0003800000 */
[----:B------:R-:W2:Y:S01]  /*01f0*/  LDG.E R3, desc[UR6][R2.64] ;  /* 0x0000000602037981 */ /* 0x000ea2000c1e1900 */
[----:B------:R-:W0:Y:S02]  /*0200*/  LDC.64 R4, c[0x0][0x388] ;  /* 0x0000e200ff047b82 */ /* 0x000e240000000a00 */
[----:B0-----:R-:W-:-:S05]  /*0210*/  IMAD.WIDE.U32 R4, R11, 0x4, R4 ;  /* 0x000000040b047825 */ /* 0x001fca00078e0004 */
[----:B--2---:R-:W-:Y:S01]  /*0220*/  STG.E desc[UR6][R4.64], R3 ;  /* 0x0000000304007986 */ /* 0x004fe2000c101906 */
[----:B------:R-:W-:Y:S05]  /*0230*/  EXIT ;  /* 0x000000000000794d */ /* 0x000fea0003800000 */
.L_x_4:
[----:B------:R-:W-:-:S00]  /*0240*/  BRA `(.L_x_4) ;  /* 0xfffffffc00fc7947 */ /* 0x000fc0000383ffff */
[----:B------:R-:W-:-:S00]  /*0250*/  NOP ;  /* 0x0000000000007918 */ /* 0x000fc00000000000 */
        /* <DEDUP_REMOVED lines=10> */
.L_x_5:


//--------------------- .nv.shared.reserved.0     --------------------------
	.section	.nv.shared.reserved.0,"aw",@nobits
	.weak		__nv_reservedSMEM_offset_0_alias
	.size		__nv_reservedSMEM_offset_0_alias, 0, 64
	.other		__nv_reservedSMEM_offset_0_alias,@"STO_CUDA_RESERVED_SHARED STV_DEFAULT"
__nv_reservedSMEM_offset_0_alias:
	.zero		0
	.zero		64


//--------------------- .nv.constant0._Z16reduceNeighboredPiS_j --------------------------
	.section	.nv.constant0._Z16reduceNeighboredPiS_j,"a",@progbits
	.sectionflags	@""
	.align	4
.nv.constant0._Z16reduceNeighboredPiS_j:
	.zero		916


//--------------------- SYMBOLS --------------------------

	.type		.nv.reservedSmem.offset0,@object
	.size		.nv.reservedSmem.offset0,0x4
